//
// Generated by NVIDIA NVVM Compiler
//
// Compiler Build ID: CL-36424714
// Cuda compilation tools, release 13.0, V13.0.88
// Based on NVVM 20.0.0
//

.version 9.0
.target sm_100
.address_size 64

	// .globl	_Z15iter_ranges_mapPjP9SeedRangeP8MapRange

.visible .entry _Z15iter_ranges_mapPjP9SeedRangeP8MapRange(
	.param .u64 .ptr .align 1 _Z15iter_ranges_mapPjP9SeedRangeP8MapRange_param_0,
	.param .u64 .ptr .align 1 _Z15iter_ranges_mapPjP9SeedRangeP8MapRange_param_1,
	.param .u64 .ptr .align 1 _Z15iter_ranges_mapPjP9SeedRangeP8MapRange_param_2
)
{
	.reg .pred 	%p<38>;
	.reg .b32 	%r<110>;
	.reg .b64 	%rd<80>;

	ld.param.u64 	%rd37, [_Z15iter_ranges_mapPjP9SeedRangeP8MapRange_param_0];
	ld.param.u64 	%rd38, [_Z15iter_ranges_mapPjP9SeedRangeP8MapRange_param_1];
	ld.param.u64 	%rd39, [_Z15iter_ranges_mapPjP9SeedRangeP8MapRange_param_2];
	cvta.to.global.u64 	%rd1, %rd37;
	cvta.to.global.u64 	%rd2, %rd39;
	cvta.to.global.u64 	%rd3, %rd38;
	mov.u32 	%r59, %ctaid.x;
	mov.u32 	%r60, %ntid.x;
	mov.u32 	%r61, %ntid.y;
	mov.u32 	%r62, %tid.y;
	mov.u32 	%r63, %tid.x;
	mad.lo.s32 	%r64, %r61, %r59, %r62;
	mad.lo.s32 	%r1, %r64, %r60, %r63;
	ld.global.u32 	%r65, [%rd3+4];
	setp.ge.u32 	%p1, %r1, %r65;
	@%p1 bra 	$L__BB0_38;
	ld.global.u32 	%r66, [%rd3];
	add.s32 	%r94, %r66, %r1;
	ld.global.u32 	%r89, [%rd2+4];
	setp.eq.s32 	%p2, %r89, 0;
	@%p2 bra 	$L__BB0_6;
	mov.b32 	%r90, 0;
	mov.b64 	%rd67, 0;
$L__BB0_3:
	mad.lo.s64 	%rd5, %rd67, 12, %rd2;
	ld.global.u32 	%r6, [%rd5];
	setp.lt.u32 	%p3, %r94, %r6;
	setp.gt.u32 	%p4, %r94, %r89;
	or.pred  	%p5, %p3, %p4;
	@%p5 bra 	$L__BB0_5;
	ld.global.u32 	%r68, [%rd5+8];
	add.s32 	%r69, %r68, %r94;
	sub.s32 	%r94, %r69, %r6;
	bra.uni 	$L__BB0_6;
$L__BB0_5:
	add.s32 	%r90, %r90, 1;
	cvt.u64.u32 	%rd67, %r90;
	mul.wide.u32 	%rd41, %r90, 12;
	add.s64 	%rd42, %rd2, %rd41;
	ld.global.u32 	%r89, [%rd42+4];
	setp.ne.s32 	%p6, %r89, 0;
	@%p6 bra 	$L__BB0_3;
$L__BB0_6:
	ld.global.u32 	%r92, [%rd2+772];
	setp.eq.s32 	%p7, %r92, 0;
	@%p7 bra 	$L__BB0_11;
	add.s64 	%rd7, %rd2, 768;
	mov.b32 	%r93, 0;
	mov.b64 	%rd68, 0;
	mov.u64 	%rd69, %rd68;
$L__BB0_8:
	mad.lo.s64 	%rd44, %rd69, 12, %rd2;
	ld.global.u32 	%r14, [%rd44+768];
	setp.lt.u32 	%p8, %r94, %r14;
	setp.gt.u32 	%p9, %r94, %r92;
	or.pred  	%p10, %p8, %p9;
	@%p10 bra 	$L__BB0_10;
	add.s64 	%rd45, %rd7, %rd68;
	ld.global.u32 	%r71, [%rd45+8];
	add.s32 	%r72, %r71, %r94;
	sub.s32 	%r94, %r72, %r14;
	bra.uni 	$L__BB0_11;
$L__BB0_10:
	add.s32 	%r93, %r93, 1;
	cvt.u64.u32 	%rd69, %r93;
	mul.wide.u32 	%rd68, %r93, 12;
	add.s64 	%rd46, %rd7, %rd68;
	ld.global.u32 	%r92, [%rd46+4];
	setp.ne.s32 	%p11, %r92, 0;
	@%p11 bra 	$L__BB0_8;
$L__BB0_11:
	ld.global.u32 	%r95, [%rd2+1540];
	setp.eq.s32 	%p12, %r95, 0;
	@%p12 bra 	$L__BB0_16;
	add.s64 	%rd12, %rd2, 1536;
	mov.b32 	%r96, 0;
	mov.b64 	%rd70, 0;
	mov.u64 	%rd71, %rd70;
$L__BB0_13:
	mad.lo.s64 	%rd48, %rd71, 12, %rd2;
	ld.global.u32 	%r22, [%rd48+1536];
	setp.lt.u32 	%p13, %r94, %r22;
	setp.gt.u32 	%p14, %r94, %r95;
	or.pred  	%p15, %p13, %p14;
	@%p15 bra 	$L__BB0_15;
	add.s64 	%rd49, %rd12, %rd70;
	ld.global.u32 	%r74, [%rd49+8];
	add.s32 	%r75, %r74, %r94;
	sub.s32 	%r94, %r75, %r22;
	bra.uni 	$L__BB0_16;
$L__BB0_15:
	add.s32 	%r96, %r96, 1;
	cvt.u64.u32 	%rd71, %r96;
	mul.wide.u32 	%rd70, %r96, 12;
	add.s64 	%rd50, %rd12, %rd70;
	ld.global.u32 	%r95, [%rd50+4];
	setp.ne.s32 	%p16, %r95, 0;
	@%p16 bra 	$L__BB0_13;
$L__BB0_16:
	ld.global.u32 	%r98, [%rd2+2308];
	setp.eq.s32 	%p17, %r98, 0;
	@%p17 bra 	$L__BB0_21;
	add.s64 	%rd17, %rd2, 2304;
	mov.b32 	%r99, 0;
	mov.b64 	%rd72, 0;
	mov.u64 	%rd73, %rd72;
$L__BB0_18:
	mad.lo.s64 	%rd52, %rd73, 12, %rd2;
	ld.global.u32 	%r30, [%rd52+2304];
	setp.lt.u32 	%p18, %r94, %r30;
	setp.gt.u32 	%p19, %r94, %r98;
	or.pred  	%p20, %p18, %p19;
	@%p20 bra 	$L__BB0_20;
	add.s64 	%rd53, %rd17, %rd72;
	ld.global.u32 	%r77, [%rd53+8];
	add.s32 	%r78, %r77, %r94;
	sub.s32 	%r94, %r78, %r30;
	bra.uni 	$L__BB0_21;
$L__BB0_20:
	add.s32 	%r99, %r99, 1;
	cvt.u64.u32 	%rd73, %r99;
	mul.wide.u32 	%rd72, %r99, 12;
	add.s64 	%rd54, %rd17, %rd72;
	ld.global.u32 	%r98, [%rd54+4];
	setp.ne.s32 	%p21, %r98, 0;
	@%p21 bra 	$L__BB0_18;
$L__BB0_21:
	ld.global.u32 	%r101, [%rd2+3076];
	setp.eq.s32 	%p22, %r101, 0;
	@%p22 bra 	$L__BB0_26;
	add.s64 	%rd22, %rd2, 3072;
	mov.b32 	%r102, 0;
	mov.b64 	%rd74, 0;
	mov.u64 	%rd75, %rd74;
$L__BB0_23:
	mad.lo.s64 	%rd56, %rd75, 12, %rd2;
	ld.global.u32 	%r38, [%rd56+3072];
	setp.lt.u32 	%p23, %r94, %r38;
	setp.gt.u32 	%p24, %r94, %r101;
	or.pred  	%p25, %p23, %p24;
	@%p25 bra 	$L__BB0_25;
	add.s64 	%rd57, %rd22, %rd74;
	ld.global.u32 	%r80, [%rd57+8];
	add.s32 	%r81, %r80, %r94;
	sub.s32 	%r94, %r81, %r38;
	bra.uni 	$L__BB0_26;
$L__BB0_25:
	add.s32 	%r102, %r102, 1;
	cvt.u64.u32 	%rd75, %r102;
	mul.wide.u32 	%rd74, %r102, 12;
	add.s64 	%rd58, %rd22, %rd74;
	ld.global.u32 	%r101, [%rd58+4];
	setp.ne.s32 	%p26, %r101, 0;
	@%p26 bra 	$L__BB0_23;
$L__BB0_26:
	ld.global.u32 	%r104, [%rd2+3844];
	setp.eq.s32 	%p27, %r104, 0;
	@%p27 bra 	$L__BB0_31;
	add.s64 	%rd27, %rd2, 3840;
	mov.b32 	%r105, 0;
	mov.b64 	%rd76, 0;
	mov.u64 	%rd77, %rd76;
$L__BB0_28:
	mad.lo.s64 	%rd60, %rd77, 12, %rd2;
	ld.global.u32 	%r46, [%rd60+3840];
	setp.lt.u32 	%p28, %r94, %r46;
	setp.gt.u32 	%p29, %r94, %r104;
	or.pred  	%p30, %p28, %p29;
	@%p30 bra 	$L__BB0_30;
	add.s64 	%rd61, %rd27, %rd76;
	ld.global.u32 	%r83, [%rd61+8];
	add.s32 	%r84, %r83, %r94;
	sub.s32 	%r94, %r84, %r46;
	bra.uni 	$L__BB0_31;
$L__BB0_30:
	add.s32 	%r105, %r105, 1;
	cvt.u64.u32 	%rd77, %r105;
	mul.wide.u32 	%rd76, %r105, 12;
	add.s64 	%rd62, %rd27, %rd76;
	ld.global.u32 	%r104, [%rd62+4];
	setp.ne.s32 	%p31, %r104, 0;
	@%p31 bra 	$L__BB0_28;
$L__BB0_31:
	ld.global.u32 	%r107, [%rd2+4612];
	setp.eq.s32 	%p32, %r107, 0;
	@%p32 bra 	$L__BB0_36;
	add.s64 	%rd32, %rd2, 4608;
	mov.b32 	%r108, 0;
	mov.b64 	%rd78, 0;
	mov.u64 	%rd79, %rd78;
$L__BB0_33:
	mad.lo.s64 	%rd64, %rd79, 12, %rd2;
	ld.global.u32 	%r54, [%rd64+4608];
	setp.lt.u32 	%p33, %r94, %r54;
	setp.gt.u32 	%p34, %r94, %r107;
	or.pred  	%p35, %p33, %p34;
	@%p35 bra 	$L__BB0_35;
	add.s64 	%rd65, %rd32, %rd78;
	ld.global.u32 	%r86, [%rd65+8];
	add.s32 	%r87, %r86, %r94;
	sub.s32 	%r94, %r87, %r54;
	bra.uni 	$L__BB0_36;
$L__BB0_35:
	add.s32 	%r108, %r108, 1;
	cvt.u64.u32 	%rd79, %r108;
	mul.wide.u32 	%rd78, %r108, 12;
	add.s64 	%rd66, %rd32, %rd78;
	ld.global.u32 	%r107, [%rd66+4];
	setp.ne.s32 	%p36, %r107, 0;
	@%p36 bra 	$L__BB0_33;
$L__BB0_36:
	ld.global.u32 	%r88, [%rd1];
	setp.ge.u32 	%p37, %r94, %r88;
	@%p37 bra 	$L__BB0_38;
	st.global.u32 	[%rd1], %r94;
$L__BB0_38:
	ret;

}


// ===== COMPILED SASS (sm_100) =====

	.target	sm_100

	.elftype	@"ET_EXEC"


//--------------------- .note.nv.tkinfo           --------------------------
	.section	.note.nv.tkinfo,"",@"SHT_NOTE"
	.sectionflags	@"SHF_NOTE_NV_TKINFO"
	.tkinfo
        /*0018*/ 	.word	0x00000002
        /*0030*/ 	.string	""
        /*0030*/ 	.string	"ptxas"
        /*0030*/ 	.string	"Cuda compilation tools, release 13.0, V13.0.88"
        /*0030*/ 	.string	"Build cuda_13.0.r13.0/compiler.36424714_0"
        /*0030*/ 	.string	"-arch sm_100 -m 64 "



//--------------------- .note.nv.cuinfo           --------------------------
	.section	.note.nv.cuinfo,"",@"SHT_NOTE"
	.sectionflags	@"SHF_NOTE_NV_CUINFO"
        /*0018*/ 	.short	0x0002
        /*001a*/ 	.short	0x0064
        /*001c*/ 	.short	0x0082
	.zero		2


//--------------------- .nv.info                  --------------------------
	.section	.nv.info,"",@"SHT_CUDA_INFO"
	.align	4


	//----- nvinfo : EIATTR_REGCOUNT
	.align		4
        /*0000*/ 	.byte	0x04, 0x2f
        /*0002*/ 	.short	(.L_1 - .L_0)
	.align		4
.L_0:
        /*0004*/ 	.word	index@(_Z15iter_ranges_mapPjP9SeedRangeP8MapRange)
        /*0008*/ 	.word	0x0000000e


	//----- nvinfo : EIATTR_FRAME_SIZE
	.align		4
.L_1:
        /*000c*/ 	.byte	0x04, 0x11
        /*000e*/ 	.short	(.L_3 - .L_2)
	.align		4
.L_2:
        /*0010*/ 	.word	index@(_Z15iter_ranges_mapPjP9SeedRangeP8MapRange)
        /*0014*/ 	.word	0x00000000


	//----- nvinfo : EIATTR_MIN_STACK_SIZE
	.align		4
.L_3:
        /*0018*/ 	.byte	0x04, 0x12
        /*001a*/ 	.short	(.L_5 - .L_4)
	.align		4
.L_4:
        /*001c*/ 	.word	index@(_Z15iter_ranges_mapPjP9SeedRangeP8MapRange)
        /*0020*/ 	.word	0x00000000
.L_5:


//--------------------- .nv.compat                --------------------------
	.section	.nv.compat,"",@"SHT_CUDA_COMPAT_INFO"
	.align	4
        /*0000*/ 	.byte	0x02, 0x09, 0x00, 0x00, 0x02, 0x02, 0x01, 0x00, 0x02, 0x05, 0x05, 0x00, 0x03, 0x07, 0x01, 0x01
        /*0010*/ 	.byte	0x02, 0x03, 0x00, 0x00, 0x02, 0x06, 0x01, 0x00, 0x04, 0x0b, 0x08, 0x00, 0x09, 0x00, 0x00, 0x00
        /*0020*/ 	.byte	0x00, 0x00, 0x00, 0x00


//--------------------- .nv.info._Z15iter_ranges_mapPjP9SeedRangeP8MapRange --------------------------
	.section	.nv.info._Z15iter_ranges_mapPjP9SeedRangeP8MapRange,"",@"SHT_CUDA_INFO"
	.sectionflags	@""
	.align	4


	//----- nvinfo : EIATTR_CUDA_API_VERSION
	.align		4
        /*0000*/ 	.byte	0x04, 0x37
        /*0002*/ 	.short	(.L_7 - .L_6)
.L_6:
        /*0004*/ 	.word	0x00000082


	//----- nvinfo : EIATTR_KPARAM_INFO
	.align		4
.L_7:
        /*0008*/ 	.byte	0x04, 0x17
        /*000a*/ 	.short	(.L_9 - .L_8)
.L_8:
        /*000c*/ 	.word	0x00000000
        /*0010*/ 	.short	0x0002
        /*0012*/ 	.short	0x0010
        /*0014*/ 	.byte	0x00, 0xf5, 0x21, 0x00


	//----- nvinfo : EIATTR_KPARAM_INFO
	.align		4
.L_9:
        /*0018*/ 	.byte	0x04, 0x17
        /*001a*/ 	.short	(.L_11 - .L_10)
.L_10:
        /*001c*/ 	.word	0x00000000
        /*0020*/ 	.short	0x0001
        /*0022*/ 	.short	0x0008
        /*0024*/ 	.byte	0x00, 0xf5, 0x21, 0x00


	//----- nvinfo : EIATTR_KPARAM_INFO
	.align		4
.L_11:
        /*0028*/ 	.byte	0x04, 0x17
        /*002a*/ 	.short	(.L_13 - .L_12)
.L_12:
        /*002c*/ 	.word	0x00000000
        /*0030*/ 	.short	0x0000
        /*0032*/ 	.short	0x0000
        /*0034*/ 	.byte	0x00, 0xf5, 0x21, 0x00


	//----- nvinfo : EIATTR_SPARSE_MMA_MASK
	.align		4
.L_13:
        /*0038*/ 	.byte	0x03, 0x50
        /*003a*/ 	.short	0x0000


	//----- nvinfo : EIATTR_MAXREG_COUNT
	.align		4
        /*003c*/ 	.byte	0x03, 0x1b
        /*003e*/ 	.short	0x00ff


	//----- nvinfo : EIATTR_MERCURY_ISA_VERSION
	.align		4
        /*0040*/ 	.byte	0x03, 0x5f
        /*0042*/ 	.short	0x0101


	//----- nvinfo : EIATTR_VRC_CTA_INIT_COUNT
	.align		4
        /*0044*/ 	.byte	0x02, 0x4a
	.zero		1
	.zero		1


	//----- nvinfo : EIATTR_EXIT_INSTR_OFFSETS
	.align		4
        /*0048*/ 	.byte	0x04, 0x1c
        /*004a*/ 	.short	(.L_15 - .L_14)


	//   ....[0]....
.L_14:
        /*004c*/ 	.word	0x000000c0


	//   ....[1]....
        /*0050*/ 	.word	0x000010a0


	//   ....[2]....
        /*0054*/ 	.word	0x000010c0


	//----- nvinfo : EIATTR_CRS_STACK_SIZE
	.align		4
.L_15:
        /*0058*/ 	.byte	0x04, 0x1e
        /*005a*/ 	.short	(.L_17 - .L_16)
.L_16:
        /*005c*/ 	.word	0x00000000


	//----- nvinfo : EIATTR_CBANK_PARAM_SIZE
	.align		4
.L_17:
        /*0060*/ 	.byte	0x03, 0x19
        /*0062*/ 	.short	0x0018


	//----- nvinfo : EIATTR_PARAM_CBANK
	.align		4
        /*0064*/ 	.byte	0x04, 0x0a
        /*0066*/ 	.short	(.L_19 - .L_18)
	.align		4
.L_18:
        /*0068*/ 	.word	index@(.nv.constant0._Z15iter_ranges_mapPjP9SeedRangeP8MapRange)
        /*006c*/ 	.short	0x0380
        /*006e*/ 	.short	0x0018


	//----- nvinfo : EIATTR_SW_WAR
	.align		4
.L_19:
        /*0070*/ 	.byte	0x04, 0x36
        /*0072*/ 	.short	(.L_21 - .L_20)
.L_20:
        /*0074*/ 	.word	0x00000008
.L_21:


//--------------------- .nv.callgraph             --------------------------
	.section	.nv.callgraph,"",@"SHT_CUDA_CALLGRAPH"
	.align	4
	.sectionentsize	8
	.align		4
        /*0000*/ 	.word	0x00000000
	.align		4
        /*0004*/ 	.word	0xffffffff
	.align		4
        /*0008*/ 	.word	0x00000000
	.align		4
        /*000c*/ 	.word	0xfffffffe
	.align		4
        /*0010*/ 	.word	0x00000000
	.align		4
        /*0014*/ 	.word	0xfffffffd
	.align		4
        /*0018*/ 	.word	0x00000000
	.align		4
        /*001c*/ 	.word	0xfffffffc


//--------------------- .text._Z15iter_ranges_mapPjP9SeedRangeP8MapRange --------------------------
	.section	.text._Z15iter_ranges_mapPjP9SeedRangeP8MapRange,"ax",@progbits
	.align	128
        .global         _Z15iter_ranges_mapPjP9SeedRangeP8MapRange
        .type           _Z15iter_ranges_mapPjP9SeedRangeP8MapRange,@function
        .size           _Z15iter_ranges_mapPjP9SeedRangeP8MapRange,(.L_x_29 - _Z15iter_ranges_mapPjP9SeedRangeP8MapRange)
        .other          _Z15iter_ranges_mapPjP9SeedRangeP8MapRange,@"STO_CUDA_ENTRY STV_DEFAULT"
_Z15iter_ranges_mapPjP9SeedRangeP8MapRange:
.text._Z15iter_ranges_mapPjP9SeedRangeP8MapRange:
[----:B------:R-:W-:Y:S08]  /*0000*/  LDC R1, c[0x0][0x37c] ;  /* 0x0000df00ff017b82 */ /* 0x000ff00000000800 */
[----:B------:R-:W0:Y:S01]  /*0010*/  LDC.64 R2, c[0x0][0x388] ;  /* 0x0000e200ff027b82 */ /* 0x000e220000000a00 */
[----:B------:R-:W0:Y:S02]  /*0020*/  LDCU.64 UR6, c[0x0][0x358] ;  /* 0x00006b00ff0677ac */ /* 0x000e240008000a00 */
[----:B0-----:R-:W2:Y:S01]  /*0030*/  LDG.E R5, desc[UR6][R2.64+0x4] ;  /* 0x0000040602057981 */ /* 0x001ea2000c1e1900 */
[----:B------:R-:W0:Y:S04]  /*0040*/  LDCU UR5, c[0x0][0x360] ;  /* 0x00006c00ff0577ac */ /* 0x000e280008000800 */
[----:B------:R-:W1:Y:S01]  /*0050*/  S2UR UR4, SR_CTAID.X ;  /* 0x00000000000479c3 */ /* 0x000e620000002500 */
[----:B------:R-:W1:Y:S01]  /*0060*/  S2R R7, SR_TID.Y ;  /* 0x0000000000077919 */ /* 0x000e620000002200 */
[----:B------:R-:W0:Y:S06]  /*0070*/  S2R R9, SR_TID.X ;  /* 0x0000000000097919 */ /* 0x000e2c0000002100 */
[----:B------:R-:W1:Y:S02]  /*0080*/  LDC R0, c[0x0][0x364] ;  /* 0x0000d900ff007b82 */ /* 0x000e640000000800 */
[----:B-1----:R-:W-:-:S04]  /*0090*/  IMAD R0, R0, UR4, R7 ;  /* 0x0000000400007c24 */ /* 0x002fc8000f8e0207 */
[----:B0-----:R-:W-:-:S05]  /*00a0*/  IMAD R0, R0, UR5, R9 ;  /* 0x0000000500007c24 */ /* 0x001fca000f8e0209 */
[----:B--2---:R-:W-:-:S13]  /*00b0*/  ISETP.GE.U32.AND P0, PT, R0, R5, PT ;  /* 0x000000050000720c */ /* 0x004fda0003f06070 */
[----:B------:R-:W-:Y:S05]  /*00c0*/  @P0 EXIT ;  /* 0x000000000000094d */ /* 0x000fea0003800000 */
[----:B------:R-:W0:Y:S01]  /*00d0*/  LDC.64 R4, c[0x0][0x390] ;  /* 0x0000e400ff047b82 */ /* 0x000e220000000a00 */
[----:B------:R-:W2:Y:S04]  /*00e0*/  LDG.E R3, desc[UR6][R2.64] ;  /* 0x0000000602037981 */ /* 0x000ea8000c1e1900 */
[----:B0-----:R-:W3:Y:S01]  /*00f0*/  LDG.E R6, desc[UR6][R4.64+0x4] ;  /* 0x0000040604067981 */ /* 0x001ee2000c1e1900 */
[----:B--2---:R-:W-:Y:S01]  /*0100*/  IMAD.IADD R0, R0, 0x1, R3 ;  /* 0x0000000100007824 */ /* 0x004fe200078e0203 */
[----:B---3--:R-:W-:-:S13]  /*0110*/  ISETP.NE.AND P0, PT, R6, RZ, PT ;  /* 0x000000ff0600720c */ /* 0x008fda0003f05270 */
[----:B------:R-:W-:Y:S05]  /*0120*/  @!P0 BRA `(.L_x_0) ;  /* 0x0000000000588947 */ /* 0x000fea0003800000 */
[----:B------:R-:W0:Y:S01]  /*0130*/  LDC.64 R4, c[0x0][0x390] ;  /* 0x0000e400ff047b82 */ /* 0x000e220000000a00 */
[----:B------:R-:W-:Y:S01]  /*0140*/  BSSY.RECONVERGENT B0, `(.L_x_0) ;  /* 0x0000014000007945 */ /* 0x000fe20003800200 */
[----:B------:R-:W-:Y:S01]  /*0150*/  IMAD.MOV.U32 R7, RZ, RZ, RZ ;  /* 0x000000ffff077224 */ /* 0x000fe200078e00ff */
[----:B------:R-:W-:-:S07]  /*0160*/  CS2R R2, SRZ ;  /* 0x0000000000027805 */ /* 0x000fce000001ff00 */
.L_x_2:
[----:B------:R-:W-:Y:S02]  /*0170*/  IMAD R9, R3, 0xc, RZ ;  /* 0x0000000c03097824 */ /* 0x000fe400078e02ff */
[----:B0-----:R-:W-:-:S04]  /*0180*/  IMAD.WIDE.U32 R2, R2, 0xc, R4 ;  /* 0x0000000c02027825 */ /* 0x001fc800078e0004 */
[----:B------:R-:W-:-:S05]  /*0190*/  IMAD.IADD R3, R3, 0x1, R9 ;  /* 0x0000000103037824 */ /* 0x000fca00078e0209 */
[----:B------:R-:W2:Y:S01]  /*01a0*/  LDG.E R9, desc[UR6][R2.64] ;  /* 0x0000000602097981 */ /* 0x000ea2000c1e1900 */
[----:B------:R-:W-:-:S04]  /*01b0*/  ISETP.GT.U32.AND P0, PT, R0, R6, PT ;  /* 0x000000060000720c */ /* 0x000fc80003f04070 */
[----:B--2---:R-:W-:-:S13]  /*01c0*/  ISETP.LT.U32.OR P0, PT, R0, R9, P0 ;  /* 0x000000090000720c */ /* 0x004fda0000701470 */
[----:B------:R-:W-:Y:S05]  /*01d0*/  @!P0 BRA `(.L_x_1) ;  /* 0x0000000000208947 */ /* 0x000fea0003800000 */
[----:B------:R-:W-:-:S04]  /*01e0*/  VIADD R7, R7, 0x1 ;  /* 0x0000000107077836 */ /* 0x000fc80000000000 */
[----:B------:R-:W-:-:S05]  /*01f0*/  IMAD.WIDE.U32 R2, R7, 0xc, R4 ;  /* 0x0000000c07027825 */ /* 0x000fca00078e0004 */
[----:B------:R0:W2:Y:S02]  /*0200*/  LDG.E R6, desc[UR6][R2.64+0x4] ;  /* 0x0000040602067981 */ /* 0x0000a4000c1e1900 */
[----:B0-----:R-:W-:Y:S02]  /*0210*/  IMAD.MOV.U32 R2, RZ, RZ, R7 ;  /* 0x000000ffff027224 */ /* 0x001fe400078e0007 */
[----:B------:R-:W-:Y:S01]  /*0220*/  IMAD.MOV.U32 R3, RZ, RZ, RZ ;  /* 0x000000ffff037224 */ /* 0x000fe200078e00ff */
[----:B--2---:R-:W-:-:S13]  /*0230*/  ISETP.NE.AND P0, PT, R6, RZ, PT ;  /* 0x000000ff0600720c */ /* 0x004fda0003f05270 */
[----:B------:R-:W-:Y:S05]  /*0240*/  @P0 BRA `(.L_x_2) ;  /* 0xfffffffc00c80947 */ /* 0x000fea000383ffff */
[----:B------:R-:W-:Y:S05]  /*0250*/  BRA `(.L_x_3) ;  /* 0x0000000000087947 */ /* 0x000fea0003800000 */
.L_x_1:
[----:B------:R-:W2:Y:S02]  /*0260*/  LDG.E R3, desc[UR6][R2.64+0x8] ;  /* 0x0000080602037981 */ /* 0x000ea4000c1e1900 */
[----:B--2---:R-:W-:-:S07]  /*0270*/  IADD3 R0, PT, PT, -R9, R3, R0 ;  /* 0x0000000309007210 */ /* 0x004fce0007ffe100 */
.L_x_3:
[----:B------:R-:W-:Y:S05]  /*0280*/  BSYNC.RECONVERGENT B0 ;  /* 0x0000000000007941 */ /* 0x000fea0003800200 */
.L_x_0:
[----:B------:R-:W0:Y:S02]  /*0290*/  LDC.64 R2, c[0x0][0x390] ;  /* 0x0000e400ff027b82 */ /* 0x000e240000000a00 */
[----:B0-----:R-:W2:Y:S02]  /*02a0*/  LDG.E R2, desc[UR6][R2.64+0x304] ;  /* 0x0003040602027981 */ /* 0x001ea4000c1e1900 */
[----:B--2---:R-:W-:-:S13]  /*02b0*/  ISETP.NE.AND P0, PT, R2, RZ, PT ;  /* 0x000000ff0200720c */ /* 0x004fda0003f05270 */
[----:B------:R-:W-:Y:S05]  /*02c0*/  @!P0 BRA `(.L_x_4) ;  /* 0x0000000000848947 */ /* 0x000fea0003800000 */
[----:B------:R-:W0:Y:S01]  /*02d0*/  LDC.64 R6, c[0x0][0x390] ;  /* 0x0000e400ff067b82 */ /* 0x000e220000000a00 */
[----:B------:R-:W1:Y:S01]  /*02e0*/  LDCU.64 UR4, c[0x0][0x390] ;  /* 0x00007200ff0477ac */ /* 0x000e620008000a00 */
[----:B------:R-:W-:Y:S01]  /*02f0*/  BSSY.RECONVERGENT B0, `(.L_x_4) ;  /* 0x000001e000007945 */ /* 0x000fe20003800200 */
[----:B------:R-:W-:Y:S01]  /*0300*/  IMAD.MOV.U32 R5, RZ, RZ, R2 ;  /* 0x000000ffff057224 */ /* 0x000fe200078e0002 */
[----:B------:R-:W-:Y:S01]  /*0310*/  CS2R R8, SRZ ;  /* 0x0000000000087805 */ /* 0x000fe2000001ff00 */
[----:B------:R-:W-:Y:S01]  /*0320*/  IMAD.MOV.U32 R10, RZ, RZ, RZ ;  /* 0x000000ffff0a7224 */ /* 0x000fe200078e00ff */
[----:B------:R-:W-:Y:S01]  /*0330*/  CS2R R2, SRZ ;  /* 0x0000000000027805 */ /* 0x000fe2000001ff00 */
[----:B-1----:R-:W-:-:S04]  /*0340*/  UIADD3 UR4, UP0, UPT, UR4, 0x300, URZ ;  /* 0x0000030004047890 */ /* 0x002fc8000ff1e0ff */
[----:B------:R-:W-:-:S12]  /*0350*/  UIADD3.X UR5, UPT, UPT, URZ, UR5, URZ, UP0, !UPT ;  /* 0x00000005ff057290 */ /* 0x000fd800087fe4ff */
.L_x_6:
        /* <DEDUP_REMOVED lines=8> */
[----:B------:R-:W-:-:S03]  /*03e0*/  IMAD.WIDE.U32 R2, R8, 0xc, RZ ;  /* 0x0000000c08027825 */ /* 0x000fc600078e00ff */
[----:B------:R-:W-:-:S04]  /*03f0*/  IADD3 R4, P0, PT, R2, UR4, RZ ;  /* 0x0000000402047c10 */ /* 0x000fc8000ff1e0ff */
[----:B------:R-:W-:-:S06]  /*0400*/  IADD3.X R5, PT, PT, R3, UR5, RZ, P0, !PT ;  /* 0x0000000503057c10 */ /* 0x000fcc00087fe4ff */
[----:B------:R-:W2:Y:S01]  /*0410*/  LDG.E R5, desc[UR6][R4.64+0x4] ;  /* 0x0000040604057981 */ /* 0x000ea2000c1e1900 */
[----:B------:R-:W-:Y:S02]  /*0420*/  IMAD.MOV.U32 R9, RZ, RZ, R2 ;  /* 0x000000ffff097224 */ /* 0x000fe400078e0002 */
[----:B------:R-:W-:Y:S02]  /*0430*/  IMAD.MOV.U32 R10, RZ, RZ, R3 ;  /* 0x000000ffff0a7224 */ /* 0x000fe400078e0003 */
[----:B------:R-:W-:Y:S02]  /*0440*/  IMAD.MOV.U32 R2, RZ, RZ, R8 ;  /* 0x000000ffff027224 */ /* 0x000fe400078e0008 */
[----:B------:R-:W-:Y:S01]  /*0450*/  IMAD.MOV.U32 R3, RZ, RZ, RZ ;  /* 0x000000ffff037224 */ /* 0x000fe200078e00ff */
[----:B--2---:R-:W-:-:S13]  /*0460*/  ISETP.NE.AND P0, PT, R5, RZ, PT ;  /* 0x000000ff0500720c */ /* 0x004fda0003f05270 */
[----:B------:R-:W-:Y:S05]  /*0470*/  @P0 BRA `(.L_x_6) ;  /* 0xfffffffc00b80947 */ /* 0x000fea000383ffff */
[----:B------:R-:W-:Y:S05]  /*0480*/  BRA `(.L_x_7) ;  /* 0x0000000000107947 */ /* 0x000fea0003800000 */
.L_x_5:
[----:B------:R-:W-:-:S04]  /*0490*/  IADD3 R2, P0, PT, R9, UR4, RZ ;  /* 0x0000000409027c10 */ /* 0x000fc8000ff1e0ff */
[----:B------:R-:W-:-:S06]  /*04a0*/  IADD3.X R3, PT, PT, R10, UR5, RZ, P0, !PT ;  /* 0x000000050a037c10 */ /* 0x000fcc00087fe4ff */
[----:B------:R-:W2:Y:S02]  /*04b0*/  LDG.E R3, desc[UR6][R2.64+0x8] ;  /* 0x0000080602037981 */ /* 0x000ea4000c1e1900 */
[----:B--2---:R-:W-:-:S07]  /*04c0*/  IADD3 R0, PT, PT, -R11, R3, R0 ;  /* 0x000000030b007210 */ /* 0x004fce0007ffe100 */
.L_x_7:
[----:B------:R-:W-:Y:S05]  /*04d0*/  BSYNC.RECONVERGENT B0 ;  /* 0x0000000000007941 */ /* 0x000fea0003800200 */
.L_x_4:
        /* <DEDUP_REMOVED lines=13> */
.L_x_10:
        /* <DEDUP_REMOVED lines=12> */
[----:B------:R-:W-:Y:S01]  /*0670*/  MOV R9, R2 ;  /* 0x0000000200097202 */ /* 0x000fe20000000f00 */
[----:B------:R-:W-:Y:S02]  /*0680*/  IMAD.MOV.U32 R10, RZ, RZ, R3 ;  /* 0x000000ffff0a7224 */ /* 0x000fe400078e0003 */
[----:B------:R-:W-:Y:S02]  /*0690*/  IMAD.MOV.U32 R2, RZ, RZ, R8 ;  /* 0x000000ffff027224 */ /* 0x000fe400078e0008 */
[----:B------:R-:W-:Y:S01]  /*06a0*/  IMAD.MOV.U32 R3, RZ, RZ, RZ ;  /* 0x000000ffff037224 */ /* 0x000fe200078e00ff */
[----:B--2---:R-:W-:-:S13]  /*06b0*/  ISETP.NE.AND P0, PT, R5, RZ, PT ;  /* 0x000000ff0500720c */ /* 0x004fda0003f05270 */
[----:B------:R-:W-:Y:S05]  /*06c0*/  @P0 BRA `(.L_x_10) ;  /* 0xfffffffc00b80947 */ /* 0x000fea000383ffff */
[----:B------:R-:W-:Y:S05]  /*06d0*/  BRA `(.L_x_11) ;  /* 0x0000000000107947 */ /* 0x000fea0003800000 */
.L_x_9:
[----:B------:R-:W-:-:S04]  /*06e0*/  IADD3 R2, P0, PT, R9, UR4, RZ ;  /* 0x0000000409027c10 */ /* 0x000fc8000ff1e0ff */
[----:B------:R-:W-:-:S06]  /*06f0*/  IADD3.X R3, PT, PT, R10, UR5, RZ, P0, !PT ;  /* 0x000000050a037c10 */ /* 0x000fcc00087fe4ff */
[----:B------:R-:W2:Y:S02]  /*0700*/  LDG.E R3, desc[UR6][R2.64+0x8] ;  /* 0x0000080602037981 */ /* 0x000ea4000c1e1900 */
[----:B--2---:R-:W-:-:S07]  /*0710*/  IADD3 R0, PT, PT, -R11, R3, R0 ;  /* 0x000000030b007210 */ /* 0x004fce0007ffe100 */
.L_x_11:
[----:B------:R-:W-:Y:S05]  /*0720*/  BSYNC.RECONVERGENT B0 ;  /* 0x0000000000007941 */ /* 0x000fea0003800200 */
.L_x_8:
        /* <DEDUP_REMOVED lines=13> */
.L_x_14:
        /* <DEDUP_REMOVED lines=19> */
.L_x_13:
[----:B------:R-:W-:-:S04]  /*0930*/  IADD3 R2, P0, PT, R9, UR4, RZ ;  /* 0x0000000409027c10 */ /* 0x000fc8000ff1e0ff */
[----:B------:R-:W-:-:S06]  /*0940*/  IADD3.X R3, PT, PT, R10, UR5, RZ, P0, !PT ;  /* 0x000000050a037c10 */ /* 0x000fcc00087fe4ff */
[----:B------:R-:W2:Y:S02]  /*0950*/  LDG.E R3, desc[UR6][R2.64+0x8] ;  /* 0x0000080602037981 */ /* 0x000ea4000c1e1900 */
[----:B--2---:R-:W-:-:S07]  /*0960*/  IADD3 R0, PT, PT, -R11, R3, R0 ;  /* 0x000000030b007210 */ /* 0x004fce0007ffe100 */
.L_x_15:
[----:B------:R-:W-:Y:S05]  /*0970*/  BSYNC.RECONVERGENT B0 ;  /* 0x0000000000007941 */ /* 0x000fea0003800200 */
.L_x_12:
[----:B------:R-:W0:Y:S02]  /*0980*/  LDC.64 R2, c[0x0][0x390] ;  /* 0x0000e400ff027b82 */ /* 0x000e240000000a00 */
[----:B0-----:R-:W2:Y:S02]  /*0990*/  LDG.E R2, desc[UR6][R2.64+0xc04] ;  /* 0x000c040602027981 */ /* 0x001ea4000c1e1900 */
[----:B--2---:R-:W-:-:S13]  /*09a0*/  ISETP.NE.AND P0, PT, R2, RZ, PT ;  /* 0x000000ff0200720c */ /* 0x004fda0003f05270 */
[----:B------:R-:W-:Y:S05]  /*09b0*/  @!P0 BRA `(.L_x_16) ;  /* 0x0000000000848947 */ /* 0x000fea0003800000 */
[----:B------:R-:W0:Y:S01]  /*09c0*/  LDC.64 R6, c[0x0][0x390] ;  /* 0x0000e400ff067b82 */ /* 0x000e220000000a00 */
[----:B------:R-:W1:Y:S01]  /*09d0*/  LDCU.64 UR4, c[0x0][0x390] ;  /* 0x00007200ff0477ac */ /* 0x000e620008000a00 */
[----:B------:R-:W-:Y:S01]  /*09e0*/  HFMA2 R10, -RZ, RZ, 0, 0 ;  /* 0x00000000ff0a7431 */ /* 0x000fe200000001ff */
[----:B------:R-:W-:Y:S01]  /*09f0*/  BSSY.RECONVERGENT B0, `(.L_x_16) ;  /* 0x000001d000007945 */ /* 0x000fe20003800200 */
[----:B------:R-:W-:Y:S01]  /*0a00*/  IMAD.MOV.U32 R5, RZ, RZ, R2 ;  /* 0x000000ffff057224 */ /* 0x000fe200078e0002 */
[----:B------:R-:W-:Y:S02]  /*0a10*/  CS2R R8, SRZ ;  /* 0x0000000000087805 */ /* 0x000fe4000001ff00 */
[----:B------:R-:W-:Y:S01]  /*0a20*/  CS2R R2, SRZ ;  /* 0x0000000000027805 */ /* 0x000fe2000001ff00 */
[----:B-1----:R-:W-:-:S04]  /*0a30*/  UIADD3 UR4, UP0, UPT, UR4, 0xc00, URZ ;  /* 0x00000c0004047890 */ /* 0x002fc8000ff1e0ff */
[----:B------:R-:W-:-:S12]  /*0a40*/  UIADD3.X UR5, UPT, UPT, URZ, UR5, URZ, UP0, !UPT ;  /* 0x00000005ff057290 */ /* 0x000fd800087fe4ff */
.L_x_18:
        /* <DEDUP_REMOVED lines=19> */
.L_x_17:
[----:B------:R-:W-:-:S04]  /*0b80*/  IADD3 R2, P0, PT, R9, UR4, RZ ;  /* 0x0000000409027c10 */ /* 0x000fc8000ff1e0ff */
[----:B------:R-:W-:-:S06]  /*0b90*/  IADD3.X R3, PT, PT, R10, UR5, RZ, P0, !PT ;  /* 0x000000050a037c10 */ /* 0x000fcc00087fe4ff */
[----:B------:R-:W2:Y:S02]  /*0ba0*/  LDG.E R3, desc[UR6][R2.64+0x8] ;  /* 0x0000080602037981 */ /* 0x000ea4000c1e1900 */
[----:B--2---:R-:W-:-:S07]  /*0bb0*/  IADD3 R0, PT, PT, -R11, R3, R0 ;  /* 0x000000030b007210 */ /* 0x004fce0007ffe100 */
.L_x_19:
[----:B------:R-:W-:Y:S05]  /*0bc0*/  BSYNC.RECONVERGENT B0 ;  /* 0x0000000000007941 */ /* 0x000fea0003800200 */
.L_x_16:
        /* <DEDUP_REMOVED lines=13> */
.L_x_22:
        /* <DEDUP_REMOVED lines=12> */
[----:B------:R-:W-:Y:S01]  /*0d60*/  IMAD.MOV.U32 R9, RZ, RZ, R2 ;  /* 0x000000ffff097224 */ /* 0x000fe200078e0002 */
[----:B------:R-:W-:Y:S01]  /*0d70*/  MOV R10, R3 ;  /* 0x00000003000a7202 */ /* 0x000fe20000000f00 */
[----:B------:R-:W-:Y:S02]  /*0d80*/  IMAD.MOV.U32 R2, RZ, RZ, R8 ;  /* 0x000000ffff027224 */ /* 0x000fe400078e0008 */
[----:B------:R-:W-:Y:S01]  /*0d90*/  IMAD.MOV.U32 R3, RZ, RZ, RZ ;  /* 0x000000ffff037224 */ /* 0x000fe200078e00ff */
[----:B--2---:R-:W-:-:S13]  /*0da0*/  ISETP.NE.AND P0, PT, R5, RZ, PT ;  /* 0x000000ff0500720c */ /* 0x004fda0003f05270 */
[----:B------:R-:W-:Y:S05]  /*0db0*/  @P0 BRA `(.L_x_22) ;  /* 0xfffffffc00b80947 */ /* 0x000fea000383ffff */
[----:B------:R-:W-:Y:S05]  /*0dc0*/  BRA `(.L_x_23) ;  /* 0x0000000000107947 */ /* 0x000fea0003800000 */
.L_x_21:
[----:B------:R-:W-:-:S04]  /*0dd0*/  IADD3 R2, P0, PT, R9, UR4, RZ ;  /* 0x0000000409027c10 */ /* 0x000fc8000ff1e0ff */
[----:B------:R-:W-:-:S06]  /*0de0*/  IADD3.X R3, PT, PT, R10, UR5, RZ, P0, !PT ;  /* 0x000000050a037c10 */ /* 0x000fcc00087fe4ff */
[----:B------:R-:W2:Y:S02]  /*0df0*/  LDG.E R3, desc[UR6][R2.64+0x8] ;  /* 0x0000080602037981 */ /* 0x000ea4000c1e1900 */
[----:B--2---:R-:W-:-:S07]  /*0e00*/  IADD3 R0, PT, PT, -R11, R3, R0 ;  /* 0x000000030b007210 */ /* 0x004fce0007ffe100 */
.L_x_23:
[----:B------:R-:W-:Y:S05]  /*0e10*/  BSYNC.RECONVERGENT B0 ;  /* 0x0000000000007941 */ /* 0x000fea0003800200 */
.L_x_20:
        /* <DEDUP_REMOVED lines=13> */
.L_x_26:
        /* <DEDUP_REMOVED lines=19> */
.L_x_25:
[----:B------:R-:W-:-:S04]  /*1020*/  IADD3 R2, P0, PT, R9, UR4, RZ ;  /* 0x0000000409027c10 */ /* 0x000fc8000ff1e0ff */
[----:B------:R-:W-:-:S06]  /*1030*/  IADD3.X R3, PT, PT, R10, UR5, RZ, P0, !PT ;  /* 0x000000050a037c10 */ /* 0x000fcc00087fe4ff */
[----:B------:R-:W2:Y:S02]  /*1040*/  LDG.E R3, desc[UR6][R2.64+0x8] ;  /* 0x0000080602037981 */ /* 0x000ea4000c1e1900 */
[----:B--2---:R-:W-:-:S07]  /*1050*/  IADD3 R0, PT, PT, -R11, R3, R0 ;  /* 0x000000030b007210 */ /* 0x004fce0007ffe100 */
.L_x_27:
[----:B------:R-:W-:Y:S05]  /*1060*/  BSYNC.RECONVERGENT B0 ;  /* 0x0000000000007941 */ /* 0x000fea0003800200 */
.L_x_24:
[----:B------:R-:W0:Y:S02]  /*1070*/  LDC.64 R2, c[0x0][0x380] ;  /* 0x0000e000ff027b82 */ /* 0x000e240000000a00 */
[----:B0-----:R-:W2:Y:S02]  /*1080*/  LDG.E R5, desc[UR6][R2.64] ;  /* 0x0000000602057981 */ /* 0x001ea4000c1e1900 */
[----:B--2---:R-:W-:-:S13]  /*1090*/  ISETP.GE.U32.AND P0, PT, R0, R5, PT ;  /* 0x000000050000720c */ /* 0x004fda0003f06070 */
[----:B------:R-:W-:Y:S05]  /*10a0*/  @P0 EXIT ;  /* 0x000000000000094d */ /* 0x000fea0003800000 */
[----:B------:R-:W-:Y:S01]  /*10b0*/  STG.E desc[UR6][R2.64], R0 ;  /* 0x0000000002007986 */ /* 0x000fe2000c101906 */
[----:B------:R-:W-:Y:S05]  /*10c0*/  EXIT ;  /* 0x000000000000794d */ /* 0x000fea0003800000 */
.L_x_28:
[----:B------:R-:W-:-:S00]  /*10d0*/  BRA `(.L_x_28) ;  /* 0xfffffffc00fc7947 */ /* 0x000fc0000383ffff */
[----:B------:R-:W-:-:S00]  /*10e0*/  NOP ;  /* 0x0000000000007918 */ /* 0x000fc00000000000 */
        /* <DEDUP_REMOVED lines=9> */
.L_x_29:


//--------------------- .nv.shared.reserved.0     --------------------------
	.section	.nv.shared.reserved.0,"aw",@nobits
	.weak		__nv_reservedSMEM_offset_0_alias
	.size		__nv_reservedSMEM_offset_0_alias, 0, 64
	.other		__nv_reservedSMEM_offset_0_alias,@"STO_CUDA_RESERVED_SHARED STV_DEFAULT"
__nv_reservedSMEM_offset_0_alias:
	.zero		0
	.zero		64


//--------------------- .nv.constant0._Z15iter_ranges_mapPjP9SeedRangeP8MapRange --------------------------
	.section	.nv.constant0._Z15iter_ranges_mapPjP9SeedRangeP8MapRange,"a",@progbits
	.sectionflags	@""
	.align	4
.nv.constant0._Z15iter_ranges_mapPjP9SeedRangeP8MapRange:
	.zero		920


//--------------------- SYMBOLS --------------------------

	.type		.nv.reservedSmem.offset0,@object
	.size		.nv.reservedSmem.offset0,0x4
